//
// Generated by NVIDIA NVVM Compiler
//
// Compiler Build ID: CL-36424714
// Cuda compilation tools, release 13.0, V13.0.88
// Based on NVVM 20.0.0
//

.version 9.0
.target sm_100
.address_size 64

	// .globl	_Z9addKernelPiPKiPKdiii
.extern .func  (.param .b32 func_retval0) vprintf
(
	.param .b64 vprintf_param_0,
	.param .b64 vprintf_param_1
)
;
.global .align 1 .b8 $str[7] = {37, 100, 32, 37, 100, 10};

.visible .entry _Z9addKernelPiPKiPKdiii(
	.param .u64 .ptr .align 1 _Z9addKernelPiPKiPKdiii_param_0,
	.param .u64 .ptr .align 1 _Z9addKernelPiPKiPKdiii_param_1,
	.param .u64 .ptr .align 1 _Z9addKernelPiPKiPKdiii_param_2,
	.param .u32 _Z9addKernelPiPKiPKdiii_param_3,
	.param .u32 _Z9addKernelPiPKiPKdiii_param_4,
	.param .u32 _Z9addKernelPiPKiPKdiii_param_5
)
{
	.local .align 8 .b8 	__local_depot0[8];
	.reg .b64 	%SP;
	.reg .b64 	%SPL;
	.reg .pred 	%p<92>;
	.reg .b32 	%r<81>;
	.reg .b64 	%rd<63>;
	.reg .b64 	%fd<131>;

	mov.u64 	%SPL, __local_depot0;
	cvta.local.u64 	%SP, %SPL;
	ld.param.u64 	%rd8, [_Z9addKernelPiPKiPKdiii_param_1];
	ld.param.u64 	%rd9, [_Z9addKernelPiPKiPKdiii_param_2];
	ld.param.u32 	%r27, [_Z9addKernelPiPKiPKdiii_param_3];
	ld.param.u32 	%r28, [_Z9addKernelPiPKiPKdiii_param_4];
	ld.param.u32 	%r29, [_Z9addKernelPiPKiPKdiii_param_5];
	cvta.to.global.u64 	%rd1, %rd9;
	cvta.to.global.u64 	%rd2, %rd8;
	add.u64 	%rd10, %SP, 0;
	add.u64 	%rd11, %SPL, 0;
	mov.u32 	%r30, %tid.x;
	mov.u32 	%r31, %ctaid.x;
	mad.lo.s32 	%r1, %r27, %r30, %r31;
	st.local.v2.u32 	[%rd11], {%r30, %r31};
	mov.u64 	%rd12, $str;
	cvta.global.u64 	%rd13, %rd12;
	{ // callseq 0, 0
	.param .b64 param0;
	st.param.b64 	[param0], %rd13;
	.param .b64 param1;
	st.param.b64 	[param1], %rd10;
	.param .b32 retval0;
	call.uni (retval0), 
	vprintf, 
	(
	param0, 
	param1
	);
	ld.param.b32 	%r32, [retval0];
	} // callseq 0
	rem.s32 	%r2, %r1, %r28;
	setp.lt.s32 	%p2, %r29, 1;
	mov.f64 	%fd129, 0d0000000000000000;
	@%p2 bra 	$L__BB0_44;
	shr.u32 	%r3, %r29, 1;
	and.b32  	%r4, %r29, 7;
	and.b32  	%r5, %r29, 3;
	and.b32  	%r6, %r29, 2147483640;
	and.b32  	%r7, %r29, 1;
	div.s32 	%r8, %r1, %r28;
	mov.f64 	%fd129, 0d0000000000000000;
	mov.b32 	%r76, 0;
	cvt.u64.u32 	%rd45, %r3;
$L__BB0_2:
	setp.lt.u32 	%p3, %r29, 8;
	sub.s32 	%r36, %r76, %r3;
	add.s32 	%r37, %r36, %r8;
	setp.gt.s32 	%p4, %r37, -1;
	setp.lt.s32 	%p5, %r37, %r27;
	and.pred  	%p1, %p4, %p5;
	mad.lo.s32 	%r10, %r36, %r28, %r1;
	mul.lo.s32 	%r11, %r76, %r29;
	mov.b32 	%r79, 0;
	@%p3 bra 	$L__BB0_21;
	mov.b32 	%r77, 0;
$L__BB0_4:
	.pragma "nounroll";
	sub.s32 	%r13, %r77, %r3;
	add.s32 	%r14, %r13, %r2;
	setp.gt.s32 	%p6, %r14, -1;
	setp.lt.s32 	%p7, %r14, %r28;
	and.pred  	%p8, %p6, %p7;
	and.pred  	%p10, %p1, %p8;
	mov.f64 	%fd108, 0d0000000000000000;
	not.pred 	%p11, %p10;
	@%p11 bra 	$L__BB0_6;
	add.s32 	%r39, %r10, %r13;
	mul.wide.s32 	%rd14, %r39, 4;
	add.s64 	%rd15, %rd2, %rd14;
	ld.global.u32 	%r40, [%rd15];
	cvt.rn.f64.s32 	%fd60, %r40;
	add.s32 	%r41, %r77, %r11;
	mul.wide.u32 	%rd16, %r41, 8;
	add.s64 	%rd17, %rd1, %rd16;
	ld.global.f64 	%fd61, [%rd17];
	mul.f64 	%fd108, %fd61, %fd60;
$L__BB0_6:
	add.f64 	%fd5, %fd129, %fd108;
	add.s32 	%r42, %r14, 1;
	setp.gt.s32 	%p12, %r42, -1;
	setp.lt.s32 	%p13, %r42, %r28;
	and.pred  	%p14, %p12, %p13;
	and.pred  	%p15, %p1, %p14;
	cvt.u64.u32 	%rd18, %r3;
	cvt.s64.s32 	%rd19, %r77;
	sub.s64 	%rd20, %rd19, %rd18;
	cvt.s64.s32 	%rd21, %r10;
	add.s64 	%rd22, %rd20, %rd21;
	shl.b64 	%rd23, %rd22, 2;
	add.s64 	%rd3, %rd2, %rd23;
	cvt.u64.u32 	%rd24, %r11;
	add.s64 	%rd25, %rd19, %rd24;
	shl.b64 	%rd26, %rd25, 3;
	add.s64 	%rd4, %rd1, %rd26;
	mov.f64 	%fd109, 0d0000000000000000;
	not.pred 	%p16, %p15;
	@%p16 bra 	$L__BB0_8;
	ld.global.u32 	%r43, [%rd3+4];
	cvt.rn.f64.s32 	%fd63, %r43;
	ld.global.f64 	%fd64, [%rd4+8];
	mul.f64 	%fd109, %fd64, %fd63;
$L__BB0_8:
	add.f64 	%fd8, %fd5, %fd109;
	add.s32 	%r44, %r14, 2;
	setp.gt.s32 	%p17, %r44, -1;
	setp.lt.s32 	%p18, %r44, %r28;
	and.pred  	%p19, %p17, %p18;
	and.pred  	%p20, %p1, %p19;
	mov.f64 	%fd110, 0d0000000000000000;
	not.pred 	%p21, %p20;
	@%p21 bra 	$L__BB0_10;
	ld.global.u32 	%r45, [%rd3+8];
	cvt.rn.f64.s32 	%fd66, %r45;
	ld.global.f64 	%fd67, [%rd4+16];
	mul.f64 	%fd110, %fd67, %fd66;
$L__BB0_10:
	add.f64 	%fd11, %fd8, %fd110;
	add.s32 	%r46, %r14, 3;
	setp.gt.s32 	%p22, %r46, -1;
	setp.lt.s32 	%p23, %r46, %r28;
	and.pred  	%p24, %p22, %p23;
	and.pred  	%p25, %p1, %p24;
	mov.f64 	%fd111, 0d0000000000000000;
	not.pred 	%p26, %p25;
	@%p26 bra 	$L__BB0_12;
	ld.global.u32 	%r47, [%rd3+12];
	cvt.rn.f64.s32 	%fd69, %r47;
	ld.global.f64 	%fd70, [%rd4+24];
	mul.f64 	%fd111, %fd70, %fd69;
$L__BB0_12:
	add.f64 	%fd14, %fd11, %fd111;
	add.s32 	%r48, %r14, 4;
	setp.gt.s32 	%p27, %r48, -1;
	setp.lt.s32 	%p28, %r48, %r28;
	and.pred  	%p29, %p27, %p28;
	and.pred  	%p30, %p1, %p29;
	mov.f64 	%fd112, 0d0000000000000000;
	not.pred 	%p31, %p30;
	@%p31 bra 	$L__BB0_14;
	ld.global.u32 	%r49, [%rd3+16];
	cvt.rn.f64.s32 	%fd72, %r49;
	ld.global.f64 	%fd73, [%rd4+32];
	mul.f64 	%fd112, %fd73, %fd72;
$L__BB0_14:
	add.f64 	%fd17, %fd14, %fd112;
	add.s32 	%r50, %r14, 5;
	setp.gt.s32 	%p32, %r50, -1;
	setp.lt.s32 	%p33, %r50, %r28;
	and.pred  	%p34, %p32, %p33;
	and.pred  	%p35, %p1, %p34;
	mov.f64 	%fd113, 0d0000000000000000;
	not.pred 	%p36, %p35;
	@%p36 bra 	$L__BB0_16;
	ld.global.u32 	%r51, [%rd3+20];
	cvt.rn.f64.s32 	%fd75, %r51;
	ld.global.f64 	%fd76, [%rd4+40];
	mul.f64 	%fd113, %fd76, %fd75;
$L__BB0_16:
	add.f64 	%fd20, %fd17, %fd113;
	add.s32 	%r52, %r14, 6;
	setp.gt.s32 	%p37, %r52, -1;
	setp.lt.s32 	%p38, %r52, %r28;
	and.pred  	%p39, %p37, %p38;
	and.pred  	%p40, %p1, %p39;
	mov.f64 	%fd114, 0d0000000000000000;
	not.pred 	%p41, %p40;
	@%p41 bra 	$L__BB0_18;
	ld.global.u32 	%r53, [%rd3+24];
	cvt.rn.f64.s32 	%fd78, %r53;
	ld.global.f64 	%fd79, [%rd4+48];
	mul.f64 	%fd114, %fd79, %fd78;
$L__BB0_18:
	add.f64 	%fd23, %fd20, %fd114;
	add.s32 	%r54, %r14, 7;
	setp.gt.s32 	%p42, %r54, -1;
	setp.lt.s32 	%p43, %r54, %r28;
	and.pred  	%p44, %p42, %p43;
	and.pred  	%p45, %p1, %p44;
	mov.f64 	%fd115, 0d0000000000000000;
	not.pred 	%p46, %p45;
	@%p46 bra 	$L__BB0_20;
	ld.global.u32 	%r55, [%rd3+28];
	cvt.rn.f64.s32 	%fd81, %r55;
	ld.global.f64 	%fd82, [%rd4+56];
	mul.f64 	%fd115, %fd82, %fd81;
$L__BB0_20:
	add.f64 	%fd129, %fd23, %fd115;
	add.s32 	%r77, %r77, 8;
	setp.ne.s32 	%p47, %r77, %r6;
	mov.u32 	%r79, %r6;
	@%p47 bra 	$L__BB0_4;
$L__BB0_21:
	setp.eq.s32 	%p48, %r4, 0;
	@%p48 bra 	$L__BB0_43;
	add.s32 	%r56, %r4, -1;
	setp.lt.u32 	%p49, %r56, 3;
	@%p49 bra 	$L__BB0_32;
	sub.s32 	%r17, %r79, %r3;
	add.s32 	%r18, %r17, %r2;
	setp.gt.s32 	%p50, %r18, -1;
	setp.lt.s32 	%p51, %r18, %r28;
	and.pred  	%p52, %p50, %p51;
	and.pred  	%p54, %p1, %p52;
	mov.f64 	%fd118, 0d0000000000000000;
	not.pred 	%p55, %p54;
	@%p55 bra 	$L__BB0_25;
	add.s32 	%r57, %r10, %r17;
	mul.wide.s32 	%rd27, %r57, 4;
	add.s64 	%rd28, %rd2, %rd27;
	ld.global.u32 	%r58, [%rd28];
	cvt.rn.f64.s32 	%fd85, %r58;
	add.s32 	%r59, %r79, %r11;
	mul.wide.u32 	%rd29, %r59, 8;
	add.s64 	%rd30, %rd1, %rd29;
	ld.global.f64 	%fd86, [%rd30];
	mul.f64 	%fd118, %fd86, %fd85;
$L__BB0_25:
	add.f64 	%fd31, %fd129, %fd118;
	add.s32 	%r60, %r18, 1;
	setp.gt.s32 	%p56, %r60, -1;
	setp.lt.s32 	%p57, %r60, %r28;
	and.pred  	%p58, %p56, %p57;
	and.pred  	%p59, %p1, %p58;
	cvt.u64.u32 	%rd32, %r79;
	sub.s64 	%rd33, %rd32, %rd45;
	cvt.s64.s32 	%rd34, %r10;
	add.s64 	%rd35, %rd33, %rd34;
	shl.b64 	%rd36, %rd35, 2;
	add.s64 	%rd5, %rd2, %rd36;
	cvt.u64.u32 	%rd37, %r11;
	add.s64 	%rd38, %rd32, %rd37;
	shl.b64 	%rd39, %rd38, 3;
	add.s64 	%rd6, %rd1, %rd39;
	mov.f64 	%fd119, 0d0000000000000000;
	not.pred 	%p60, %p59;
	@%p60 bra 	$L__BB0_27;
	ld.global.u32 	%r61, [%rd5+4];
	cvt.rn.f64.s32 	%fd88, %r61;
	ld.global.f64 	%fd89, [%rd6+8];
	mul.f64 	%fd119, %fd89, %fd88;
$L__BB0_27:
	add.f64 	%fd34, %fd31, %fd119;
	add.s32 	%r62, %r18, 2;
	setp.gt.s32 	%p61, %r62, -1;
	setp.lt.s32 	%p62, %r62, %r28;
	and.pred  	%p63, %p61, %p62;
	and.pred  	%p64, %p1, %p63;
	mov.f64 	%fd120, 0d0000000000000000;
	not.pred 	%p65, %p64;
	@%p65 bra 	$L__BB0_29;
	ld.global.u32 	%r63, [%rd5+8];
	cvt.rn.f64.s32 	%fd91, %r63;
	ld.global.f64 	%fd92, [%rd6+16];
	mul.f64 	%fd120, %fd92, %fd91;
$L__BB0_29:
	add.f64 	%fd37, %fd34, %fd120;
	add.s32 	%r64, %r18, 3;
	setp.gt.s32 	%p66, %r64, -1;
	setp.lt.s32 	%p67, %r64, %r28;
	and.pred  	%p68, %p66, %p67;
	and.pred  	%p69, %p1, %p68;
	mov.f64 	%fd121, 0d0000000000000000;
	not.pred 	%p70, %p69;
	@%p70 bra 	$L__BB0_31;
	ld.global.u32 	%r65, [%rd5+12];
	cvt.rn.f64.s32 	%fd94, %r65;
	ld.global.f64 	%fd95, [%rd6+24];
	mul.f64 	%fd121, %fd95, %fd94;
$L__BB0_31:
	add.f64 	%fd129, %fd37, %fd121;
	add.s32 	%r79, %r79, 4;
$L__BB0_32:
	setp.eq.s32 	%p71, %r5, 0;
	@%p71 bra 	$L__BB0_43;
	setp.eq.s32 	%p72, %r5, 1;
	@%p72 bra 	$L__BB0_39;
	sub.s32 	%r21, %r79, %r3;
	add.s32 	%r22, %r21, %r2;
	setp.gt.s32 	%p73, %r22, -1;
	setp.lt.s32 	%p74, %r22, %r28;
	and.pred  	%p75, %p73, %p74;
	and.pred  	%p77, %p1, %p75;
	mov.f64 	%fd124, 0d0000000000000000;
	not.pred 	%p78, %p77;
	@%p78 bra 	$L__BB0_36;
	add.s32 	%r66, %r10, %r21;
	mul.wide.s32 	%rd40, %r66, 4;
	add.s64 	%rd41, %rd2, %rd40;
	ld.global.u32 	%r67, [%rd41];
	cvt.rn.f64.s32 	%fd98, %r67;
	add.s32 	%r68, %r79, %r11;
	mul.wide.u32 	%rd42, %r68, 8;
	add.s64 	%rd43, %rd1, %rd42;
	ld.global.f64 	%fd99, [%rd43];
	mul.f64 	%fd124, %fd99, %fd98;
$L__BB0_36:
	add.f64 	%fd45, %fd129, %fd124;
	add.s32 	%r69, %r22, 1;
	setp.gt.s32 	%p79, %r69, -1;
	setp.lt.s32 	%p80, %r69, %r28;
	and.pred  	%p81, %p79, %p80;
	and.pred  	%p82, %p1, %p81;
	mov.f64 	%fd125, 0d0000000000000000;
	not.pred 	%p83, %p82;
	@%p83 bra 	$L__BB0_38;
	cvt.s64.s32 	%rd44, %r10;
	cvt.s64.s32 	%rd46, %r79;
	sub.s64 	%rd47, %rd46, %rd45;
	add.s64 	%rd48, %rd47, %rd44;
	shl.b64 	%rd49, %rd48, 2;
	add.s64 	%rd50, %rd2, %rd49;
	ld.global.u32 	%r70, [%rd50+4];
	cvt.rn.f64.s32 	%fd101, %r70;
	cvt.u64.u32 	%rd51, %r11;
	add.s64 	%rd52, %rd46, %rd51;
	shl.b64 	%rd53, %rd52, 3;
	add.s64 	%rd54, %rd1, %rd53;
	ld.global.f64 	%fd102, [%rd54+8];
	mul.f64 	%fd125, %fd102, %fd101;
$L__BB0_38:
	add.f64 	%fd129, %fd45, %fd125;
	add.s32 	%r79, %r79, 2;
$L__BB0_39:
	setp.eq.s32 	%p84, %r7, 0;
	@%p84 bra 	$L__BB0_43;
	sub.s32 	%r25, %r79, %r3;
	add.s32 	%r71, %r25, %r2;
	setp.gt.s32 	%p85, %r71, -1;
	setp.lt.s32 	%p86, %r71, %r28;
	and.pred  	%p87, %p85, %p86;
	and.pred  	%p89, %p1, %p87;
	mov.f64 	%fd128, 0d0000000000000000;
	not.pred 	%p90, %p89;
	@%p90 bra 	$L__BB0_42;
	add.s32 	%r72, %r10, %r25;
	mul.wide.s32 	%rd55, %r72, 4;
	add.s64 	%rd56, %rd2, %rd55;
	ld.global.u32 	%r73, [%rd56];
	cvt.rn.f64.s32 	%fd104, %r73;
	add.s32 	%r74, %r79, %r11;
	mul.wide.u32 	%rd57, %r74, 8;
	add.s64 	%rd58, %rd1, %rd57;
	ld.global.f64 	%fd105, [%rd58];
	mul.f64 	%fd128, %fd105, %fd104;
$L__BB0_42:
	add.f64 	%fd129, %fd129, %fd128;
$L__BB0_43:
	add.s32 	%r76, %r76, 1;
	setp.ne.s32 	%p91, %r76, %r29;
	@%p91 bra 	$L__BB0_2;
$L__BB0_44:
	ld.param.u64 	%rd62, [_Z9addKernelPiPKiPKdiii_param_0];
	cvta.to.global.u64 	%rd59, %rd62;
	cvt.rzi.s32.f64 	%r75, %fd129;
	mul.wide.s32 	%rd60, %r1, 4;
	add.s64 	%rd61, %rd59, %rd60;
	st.global.u32 	[%rd61], %r75;
	ret;

}


// ===== COMPILED SASS (sm_100) =====

	.target	sm_100

	.elftype	@"ET_EXEC"


//--------------------- .note.nv.tkinfo           --------------------------
	.section	.note.nv.tkinfo,"",@"SHT_NOTE"
	.sectionflags	@"SHF_NOTE_NV_TKINFO"
	.tkinfo
        /*0018*/ 	.word	0x00000002
        /*0030*/ 	.string	""
        /*0030*/ 	.string	"ptxas"
        /*0030*/ 	.string	"Cuda compilation tools, release 13.0, V13.0.88"
        /*0030*/ 	.string	"Build cuda_13.0.r13.0/compiler.36424714_0"
        /*0030*/ 	.string	"-arch sm_100 -m 64 "



//--------------------- .note.nv.cuinfo           --------------------------
	.section	.note.nv.cuinfo,"",@"SHT_NOTE"
	.sectionflags	@"SHF_NOTE_NV_CUINFO"
        /*0018*/ 	.short	0x0002
        /*001a*/ 	.short	0x0064
        /*001c*/ 	.short	0x0082
	.zero		2


//--------------------- .nv.info                  --------------------------
	.section	.nv.info,"",@"SHT_CUDA_INFO"
	.align	4


	//----- nvinfo : EIATTR_REGCOUNT
	.align		4
        /*0000*/ 	.byte	0x04, 0x2f
        /*0002*/ 	.short	(.L_2 - .L_1)
	.align		4
.L_1:
        /*0004*/ 	.word	index@(_Z9addKernelPiPKiPKdiii)
        /*0008*/ 	.word	0x00000020


	//----- nvinfo : EIATTR_FRAME_SIZE
	.align		4
.L_2:
        /*000c*/ 	.byte	0x04, 0x11
        /*000e*/ 	.short	(.L_4 - .L_3)
	.align		4
.L_3:
        /*0010*/ 	.word	index@(_Z9addKernelPiPKiPKdiii)
        /*0014*/ 	.word	0x00000008


	//----- nvinfo : EIATTR_MIN_STACK_SIZE
	.align		4
.L_4:
        /*0018*/ 	.byte	0x04, 0x12
        /*001a*/ 	.short	(.L_6 - .L_5)
	.align		4
.L_5:
        /*001c*/ 	.word	index@(_Z9addKernelPiPKiPKdiii)
        /*0020*/ 	.word	0x00000008
.L_6:


//--------------------- .nv.compat                --------------------------
	.section	.nv.compat,"",@"SHT_CUDA_COMPAT_INFO"
	.align	4
        /*0000*/ 	.byte	0x02, 0x09, 0x00, 0x00, 0x02, 0x02, 0x01, 0x00, 0x02, 0x05, 0x05, 0x00, 0x03, 0x07, 0x01, 0x01
        /*0010*/ 	.byte	0x02, 0x03, 0x00, 0x00, 0x02, 0x06, 0x01, 0x00, 0x04, 0x0b, 0x08, 0x00, 0x01, 0x00, 0x00, 0x00
        /*0020*/ 	.byte	0x00, 0x00, 0x00, 0x00


//--------------------- .nv.info._Z9addKernelPiPKiPKdiii --------------------------
	.section	.nv.info._Z9addKernelPiPKiPKdiii,"",@"SHT_CUDA_INFO"
	.sectionflags	@""
	.align	4


	//----- nvinfo : EIATTR_CUDA_API_VERSION
	.align		4
        /*0000*/ 	.byte	0x04, 0x37
        /*0002*/ 	.short	(.L_8 - .L_7)
.L_7:
        /*0004*/ 	.word	0x00000082


	//----- nvinfo : EIATTR_KPARAM_INFO
	.align		4
.L_8:
        /*0008*/ 	.byte	0x04, 0x17
        /*000a*/ 	.short	(.L_10 - .L_9)
.L_9:
        /*000c*/ 	.word	0x00000000
        /*0010*/ 	.short	0x0005
        /*0012*/ 	.short	0x0020
        /*0014*/ 	.byte	0x00, 0xf0, 0x11, 0x00


	//----- nvinfo : EIATTR_KPARAM_INFO
	.align		4
.L_10:
        /*0018*/ 	.byte	0x04, 0x17
        /*001a*/ 	.short	(.L_12 - .L_11)
.L_11:
        /*001c*/ 	.word	0x00000000
        /*0020*/ 	.short	0x0004
        /*0022*/ 	.short	0x001c
        /*0024*/ 	.byte	0x00, 0xf0, 0x11, 0x00


	//----- nvinfo : EIATTR_KPARAM_INFO
	.align		4
.L_12:
        /*0028*/ 	.byte	0x04, 0x17
        /*002a*/ 	.short	(.L_14 - .L_13)
.L_13:
        /*002c*/ 	.word	0x00000000
        /*0030*/ 	.short	0x0003
        /*0032*/ 	.short	0x0018
        /*0034*/ 	.byte	0x00, 0xf0, 0x11, 0x00


	//----- nvinfo : EIATTR_KPARAM_INFO
	.align		4
.L_14:
        /*0038*/ 	.byte	0x04, 0x17
        /*003a*/ 	.short	(.L_16 - .L_15)
.L_15:
        /*003c*/ 	.word	0x00000000
        /*0040*/ 	.short	0x0002
        /*0042*/ 	.short	0x0010
        /*0044*/ 	.byte	0x00, 0xf5, 0x21, 0x00


	//----- nvinfo : EIATTR_KPARAM_INFO
	.align		4
.L_16:
        /*0048*/ 	.byte	0x04, 0x17
        /*004a*/ 	.short	(.L_18 - .L_17)
.L_17:
        /*004c*/ 	.word	0x00000000
        /*0050*/ 	.short	0x0001
        /*0052*/ 	.short	0x0008
        /*0054*/ 	.byte	0x00, 0xf5, 0x21, 0x00


	//----- nvinfo : EIATTR_KPARAM_INFO
	.align		4
.L_18:
        /*0058*/ 	.byte	0x04, 0x17
        /*005a*/ 	.short	(.L_20 - .L_19)
.L_19:
        /*005c*/ 	.word	0x00000000
        /*0060*/ 	.short	0x0000
        /*0062*/ 	.short	0x0000
        /*0064*/ 	.byte	0x00, 0xf5, 0x21, 0x00


	//----- nvinfo : EIATTR_SPARSE_MMA_MASK
	.align		4
.L_20:
        /*0068*/ 	.byte	0x03, 0x50
        /*006a*/ 	.short	0x0000


	//----- nvinfo : EIATTR_MAXREG_COUNT
	.align		4
        /*006c*/ 	.byte	0x03, 0x1b
        /*006e*/ 	.short	0x00ff


	//----- nvinfo : EIATTR_EXTERNS
	.align		4
        /*0070*/ 	.byte	0x04, 0x0f
        /*0072*/ 	.short	(.L_22 - .L_21)


	//   ....[0]....
	.align		4
.L_21:
        /*0074*/ 	.word	index@(vprintf)


	//----- nvinfo : EIATTR_MERCURY_ISA_VERSION
	.align		4
.L_22:
        /*0078*/ 	.byte	0x03, 0x5f
        /*007a*/ 	.short	0x0101


	//----- nvinfo : EIATTR_VRC_CTA_INIT_COUNT
	.align		4
        /*007c*/ 	.byte	0x02, 0x4a
	.zero		1
	.zero		1


	//----- nvinfo : EIATTR_SYSCALL_OFFSETS
	.align		4
        /*0080*/ 	.byte	0x04, 0x46
        /*0082*/ 	.short	(.L_24 - .L_23)


	//   ....[0]....
.L_23:
        /*0084*/ 	.word	0x00000140


	//----- nvinfo : EIATTR_EXIT_INSTR_OFFSETS
	.align		4
.L_24:
        /*0088*/ 	.byte	0x04, 0x1c
        /*008a*/ 	.short	(.L_26 - .L_25)


	//   ....[0]....
.L_25:
        /*008c*/ 	.word	0x00001630


	//----- nvinfo : EIATTR_CRS_STACK_SIZE
	.align		4
.L_26:
        /*0090*/ 	.byte	0x04, 0x1e
        /*0092*/ 	.short	(.L_28 - .L_27)
.L_27:
        /*0094*/ 	.word	0x00000000


	//----- nvinfo : EIATTR_CBANK_PARAM_SIZE
	.align		4
.L_28:
        /*0098*/ 	.byte	0x03, 0x19
        /*009a*/ 	.short	0x0024


	//----- nvinfo : EIATTR_PARAM_CBANK
	.align		4
        /*009c*/ 	.byte	0x04, 0x0a
        /*009e*/ 	.short	(.L_30 - .L_29)
	.align		4
.L_29:
        /*00a0*/ 	.word	index@(.nv.constant0._Z9addKernelPiPKiPKdiii)
        /*00a4*/ 	.short	0x0380
        /*00a6*/ 	.short	0x0024


	//----- nvinfo : EIATTR_SW_WAR
	.align		4
.L_30:
        /*00a8*/ 	.byte	0x04, 0x36
        /*00aa*/ 	.short	(.L_32 - .L_31)
.L_31:
        /*00ac*/ 	.word	0x00000008
.L_32:


//--------------------- .nv.callgraph             --------------------------
	.section	.nv.callgraph,"",@"SHT_CUDA_CALLGRAPH"
	.align	4
	.sectionentsize	8
	.align		4
        /*0000*/ 	.word	0x00000000
	.align		4
        /*0004*/ 	.word	0xffffffff
	.align		4
        /*0008*/ 	.word	index@(_Z9addKernelPiPKiPKdiii)
	.align		4
        /*000c*/ 	.word	index@(vprintf)
	.align		4
        /*0010*/ 	.word	0x00000000
	.align		4
        /*0014*/ 	.word	0xfffffffe
	.align		4
        /*0018*/ 	.word	0x00000000
	.align		4
        /*001c*/ 	.word	0xfffffffd
	.align		4
        /*0020*/ 	.word	0x00000000
	.align		4
        /*0024*/ 	.word	0xfffffffc


//--------------------- .nv.constant4             --------------------------
	.section	.nv.constant4,"a",@progbits
	.align	8
	.align		8
.nv.constant4:
        /*0000*/ 	.dword	vprintf
	.align		8
        /*0008*/ 	.dword	$str


//--------------------- .text._Z9addKernelPiPKiPKdiii --------------------------
	.section	.text._Z9addKernelPiPKiPKdiii,"ax",@progbits
	.align	128
        .global         _Z9addKernelPiPKiPKdiii
        .type           _Z9addKernelPiPKiPKdiii,@function
        .size           _Z9addKernelPiPKiPKdiii,(.L_x_12 - _Z9addKernelPiPKiPKdiii)
        .other          _Z9addKernelPiPKiPKdiii,@"STO_CUDA_ENTRY STV_DEFAULT"
_Z9addKernelPiPKiPKdiii:
.text._Z9addKernelPiPKiPKdiii:
[----:B------:R-:W0:Y:S01]  /*0000*/  LDC R1, c[0x0][0x37c] ;  /* 0x0000df00ff017b82 */ /* 0x000e220000000800 */
[----:B------:R-:W1:Y:S01]  /*0010*/  S2R R10, SR_TID.X ;  /* 0x00000000000a7919 */ /* 0x000e620000002100 */
[----:B0-----:R-:W-:Y:S01]  /*0020*/  VIADD R1, R1, 0xfffffff8 ;  /* 0xfffffff801017836 */ /* 0x001fe20000000000 */
[----:B------:R-:W-:Y:S01]  /*0030*/  MOV R0, 0x0 ;  /* 0x0000000000007802 */ /* 0x000fe20000000f00 */
[----:B------:R-:W0:Y:S01]  /*0040*/  LDCU UR4, c[0x0][0x2f8] ;  /* 0x00005f00ff0477ac */ /* 0x000e220008000800 */
[----:B------:R-:W1:Y:S03]  /*0050*/  S2R R11, SR_CTAID.X ;  /* 0x00000000000b7919 */ /* 0x000e660000002500 */
[----:B------:R2:W3:Y:S01]  /*0060*/  LDC.64 R8, c[0x4][R0] ;  /* 0x0100000000087b82 */ /* 0x0004e20000000a00 */
[----:B------:R-:W4:Y:S01]  /*0070*/  LDCU UR6, c[0x0][0x398] ;  /* 0x00007300ff0677ac */ /* 0x000f220008000800 */
[----:B------:R-:W5:Y:S01]  /*0080*/  LDCU.64 UR8, c[0x4][0x8] ;  /* 0x01000100ff0877ac */ /* 0x000f620008000a00 */
[----:B------:R-:W2:Y:S01]  /*0090*/  LDCU UR5, c[0x0][0x2fc] ;  /* 0x00005f80ff0577ac */ /* 0x000ea20008000800 */
[----:B------:R-:W1:Y:S01]  /*00a0*/  LDCU UR40, c[0x0][0x39c] ;  /* 0x00007380ff2877ac */ /* 0x000e620008000800 */
[----:B0-----:R-:W-:Y:S01]  /*00b0*/  IADD3 R6, P0, PT, R1, UR4, RZ ;  /* 0x0000000401067c10 */ /* 0x001fe2000ff1e0ff */
[----:B------:R-:W0:Y:S01]  /*00c0*/  LDCU.64 UR36, c[0x0][0x388] ;  /* 0x00007100ff2477ac */ /* 0x000e220008000a00 */
[----:B------:R-:W0:Y:S01]  /*00d0*/  LDCU.64 UR38, c[0x0][0x390] ;  /* 0x00007200ff2677ac */ /* 0x000e220008000a00 */
[----:B-----5:R-:W-:-:S02]  /*00e0*/  IMAD.U32 R4, RZ, RZ, UR8 ;  /* 0x00000008ff047e24 */ /* 0x020fc4000f8e00ff */
[----:B------:R-:W-:Y:S02]  /*00f0*/  IMAD.U32 R5, RZ, RZ, UR9 ;  /* 0x00000009ff057e24 */ /* 0x000fe4000f8e00ff */
[----:B--2---:R-:W-:Y:S01]  /*0100*/  IMAD.X R7, RZ, RZ, UR5, P0 ;  /* 0x00000005ff077e24 */ /* 0x004fe200080e06ff */
[----:B-1----:R1:W-:Y:S01]  /*0110*/  STL.64 [R1], R10 ;  /* 0x0000000a01007387 */ /* 0x0023e20000100a00 */
[----:B----4-:R-:W-:-:S07]  /*0120*/  IMAD R2, R10, UR6, R11 ;  /* 0x000000060a027c24 */ /* 0x010fce000f8e020b */
[----:B------:R-:W-:-:S07]  /*0130*/  LEPC R20, `(.L_x_0) ;  /* 0x000000001014794e */ /* 0x000fce0000000000 */
[----:B01-3--:R-:W-:Y:S05]  /*0140*/  CALL.ABS.NOINC R8 ;  /* 0x0000000008007343 */ /* 0x00bfea0003c00000 */
.L_x_0:
[----:B------:R-:W0:Y:S01]  /*0150*/  LDC R9, c[0x0][0x39c] ;  /* 0x0000e700ff097b82 */ /* 0x000e220000000800 */
[----:B------:R-:W-:Y:S02]  /*0160*/  ISETP.GE.AND P2, PT, R2, RZ, PT ;  /* 0x000000ff0200720c */ /* 0x000fe40003f46270 */
[----:B------:R-:W-:-:S05]  /*0170*/  CS2R R18, SRZ ;  /* 0x0000000000127805 */ /* 0x000fca000001ff00 */
[----:B------:R-:W1:Y:S08]  /*0180*/  LDC R8, c[0x0][0x3a0] ;  /* 0x0000e800ff087b82 */ /* 0x000e700000000800 */
[----:B------:R-:W2:Y:S01]  /*0190*/  LDC.64 R10, c[0x0][0x358] ;  /* 0x0000d600ff0a7b82 */ /* 0x000ea20000000a00 */
[----:B0-----:R-:W-:-:S04]  /*01a0*/  IABS R7, R9 ;  /* 0x0000000900077213 */ /* 0x001fc80000000000 */
[----:B------:R-:W0:Y:S01]  /*01b0*/  I2F.RP R0, R7 ;  /* 0x0000000700007306 */ /* 0x000e220000209400 */
[----:B-1----:R-:W-:-:S07]  /*01c0*/  ISETP.GE.AND P3, PT, R8, 0x1, PT ;  /* 0x000000010800780c */ /* 0x002fce0003f66270 */
[----:B0-----:R-:W0:Y:S02]  /*01d0*/  MUFU.RCP R0, R0 ;  /* 0x0000000000007308 */ /* 0x001e240000001000 */
[----:B0-----:R-:W-:-:S06]  /*01e0*/  VIADD R4, R0, 0xffffffe ;  /* 0x0ffffffe00047836 */ /* 0x001fcc0000000000 */
[----:B------:R0:W1:Y:S02]  /*01f0*/  F2I.FTZ.U32.TRUNC.NTZ R5, R4 ;  /* 0x0000000400057305 */ /* 0x000064000021f000 */
[----:B0-----:R-:W-:Y:S02]  /*0200*/  IMAD.MOV.U32 R4, RZ, RZ, RZ ;  /* 0x000000ffff047224 */ /* 0x001fe400078e00ff */
[----:B-1----:R-:W-:-:S04]  /*0210*/  IMAD.MOV R6, RZ, RZ, -R5 ;  /* 0x000000ffff067224 */ /* 0x002fc800078e0a05 */
[----:B------:R-:W-:Y:S01]  /*0220*/  IMAD R3, R6, R7, RZ ;  /* 0x0000000706037224 */ /* 0x000fe200078e02ff */
[----:B------:R-:W-:-:S03]  /*0230*/  IABS R6, R2 ;  /* 0x0000000200067213 */ /* 0x000fc60000000000 */
[----:B------:R-:W-:-:S06]  /*0240*/  IMAD.HI.U32 R5, R5, R3, R4 ;  /* 0x0000000305057227 */ /* 0x000fcc00078e0004 */
[----:B------:R-:W-:-:S04]  /*0250*/  IMAD.HI.U32 R5, R5, R6, RZ ;  /* 0x0000000605057227 */ /* 0x000fc800078e00ff */
[----:B------:R-:W-:-:S04]  /*0260*/  IMAD.MOV R0, RZ, RZ, -R5 ;  /* 0x000000ffff007224 */ /* 0x000fc800078e0a05 */
[----:B------:R-:W-:-:S05]  /*0270*/  IMAD R0, R7, R0, R6 ;  /* 0x0000000007007224 */ /* 0x000fca00078e0206 */
[----:B------:R-:W-:-:S13]  /*0280*/  ISETP.GT.U32.AND P1, PT, R7, R0, PT ;  /* 0x000000000700720c */ /* 0x000fda0003f24070 */
[----:B------:R-:W-:-:S04]  /*0290*/  @!P1 IMAD.IADD R0, R0, 0x1, -R7 ;  /* 0x0000000100009824 */ /* 0x000fc800078e0a07 */
[----:B------:R-:W-:Y:S01]  /*02a0*/  IMAD.IADD R3, R0, 0x1, -R7 ;  /* 0x0000000100037824 */ /* 0x000fe200078e0a07 */
[----:B------:R-:W-:-:S04]  /*02b0*/  ISETP.GT.U32.AND P0, PT, R7, R0, PT ;  /* 0x000000000700720c */ /* 0x000fc80003f04070 */
[----:B------:R-:W-:-:S05]  /*02c0*/  SEL R4, R3, R0, !P0 ;  /* 0x0000000003047207 */ /* 0x000fca0004000000 */
[----:B------:R-:W-:Y:S01]  /*02d0*/  @!P2 IMAD.MOV R4, RZ, RZ, -R4 ;  /* 0x000000ffff04a224 */ /* 0x000fe200078e0a04 */
[----:B--2---:R-:W-:Y:S06]  /*02e0*/  @!P3 BRA `(.L_x_1) ;  /* 0x0000001000b8b947 */ /* 0x004fec0003800000 */
[----:B------:R-:W-:Y:S01]  /*02f0*/  ISETP.GE.U32.AND P0, PT, R0, R7, PT ;  /* 0x000000070000720c */ /* 0x000fe20003f06070 */
[----:B------:R-:W-:Y:S01]  /*0300*/  @!P1 VIADD R5, R5, 0x1 ;  /* 0x0000000105059836 */ /* 0x000fe20000000000 */
[----:B------:R-:W-:Y:S01]  /*0310*/  LOP3.LUT R0, R2, R9, RZ, 0x3c, !PT ;  /* 0x0000000902007212 */ /* 0x000fe200078e3cff */
[----:B------:R-:W-:Y:S01]  /*0320*/  BSSY.RECONVERGENT B0, `(.L_x_1) ;  /* 0x000012a000007945 */ /* 0x000fe20003800200 */
[----:B------:R-:W-:Y:S01]  /*0330*/  SHF.R.U32.HI R3, RZ, 0x1, R8 ;  /* 0x00000001ff037819 */ /* 0x000fe20000011608 */
[----:B------:R-:W-:Y:S01]  /*0340*/  IMAD.MOV.U32 R22, RZ, RZ, RZ ;  /* 0x000000ffff167224 */ /* 0x000fe200078e00ff */
[----:B------:R-:W-:Y:S02]  /*0350*/  ISETP.GE.AND P2, PT, R0, RZ, PT ;  /* 0x000000ff0000720c */ /* 0x000fe40003f46270 */
[----:B------:R-:W-:Y:S02]  /*0360*/  CS2R R18, SRZ ;  /* 0x0000000000127805 */ /* 0x000fe4000001ff00 */
[----:B------:R-:W-:-:S02]  /*0370*/  LOP3.LUT R6, R8, 0x3, RZ, 0xc0, !PT ;  /* 0x0000000308067812 */ /* 0x000fc400078ec0ff */
[C---:B------:R-:W-:Y:S02]  /*0380*/  LOP3.LUT R7, R8.reuse, 0x7ffffff8, RZ, 0xc0, !PT ;  /* 0x7ffffff808077812 */ /* 0x040fe400078ec0ff */
[----:B------:R-:W-:Y:S01]  /*0390*/  LOP3.LUT R8, R8, 0x7, RZ, 0xc0, !PT ;  /* 0x0000000708087812 */ /* 0x000fe200078ec0ff */
[----:B------:R-:W-:Y:S01]  /*03a0*/  @P0 VIADD R5, R5, 0x1 ;  /* 0x0000000105050836 */ /* 0x000fe20000000000 */
[----:B------:R-:W-:-:S03]  /*03b0*/  ISETP.NE.AND P0, PT, R9, RZ, PT ;  /* 0x000000ff0900720c */ /* 0x000fc60003f05270 */
[----:B------:R-:W-:Y:S01]  /*03c0*/  IMAD.MOV.U32 R0, RZ, RZ, R5 ;  /* 0x000000ffff007224 */ /* 0x000fe200078e0005 */
[----:B------:R-:W-:-:S03]  /*03d0*/  LOP3.LUT R5, RZ, R9, RZ, 0x33, !PT ;  /* 0x00000009ff057212 */ /* 0x000fc600078e33ff */
[----:B------:R-:W-:Y:S01]  /*03e0*/  @!P2 IMAD.MOV R0, RZ, RZ, -R0 ;  /* 0x000000ffff00a224 */ /* 0x000fe200078e0a00 */
[----:B------:R-:W-:-:S04]  /*03f0*/  SEL R4, R5, R4, !P0 ;  /* 0x0000000405047207 */ /* 0x000fc80004000000 */
[----:B------:R-:W-:-:S07]  /*0400*/  SEL R5, R5, R0, !P0 ;  /* 0x0000000005057207 */ /* 0x000fce0004000000 */
.L_x_10:
[----:B------:R-:W0:Y:S01]  /*0410*/  LDCU UR4, c[0x0][0x3a0] ;  /* 0x00007400ff0477ac */ /* 0x000e220008000800 */
[C---:B------:R-:W-:Y:S01]  /*0420*/  IMAD.IADD R24, R22.reuse, 0x1, -R3 ;  /* 0x0000000116187824 */ /* 0x040fe200078e0a03 */
[----:B------:R-:W1:Y:S03]  /*0430*/  LDCU.64 UR6, c[0x0][0x398] ;  /* 0x00007300ff0677ac */ /* 0x000e660008000a00 */
[----:B------:R-:W-:Y:S01]  /*0440*/  IMAD.IADD R0, R5, 0x1, R24 ;  /* 0x0000000105007824 */ /* 0x000fe200078e0218 */
[----:B0-----:R-:W-:Y:S02]  /*0450*/  UISETP.GE.U32.AND UP0, UPT, UR4, 0x8, UPT ;  /* 0x000000080400788c */ /* 0x001fe4000bf06070 */
[C---:B------:R-:W-:Y:S02]  /*0460*/  IMAD R9, R22.reuse, UR4, RZ ;  /* 0x0000000416097c24 */ /* 0x040fe4000f8e02ff */
[----:B------:R-:W-:Y:S01]  /*0470*/  VIADD R22, R22, 0x1 ;  /* 0x0000000116167836 */ /* 0x000fe20000000000 */
[----:B-1----:R-:W-:Y:S01]  /*0480*/  ISETP.GE.AND P0, PT, R0, UR6, PT ;  /* 0x0000000600007c0c */ /* 0x002fe2000bf06270 */
[----:B------:R-:W-:-:S03]  /*0490*/  IMAD.U32 R23, RZ, RZ, UR7 ;  /* 0x00000007ff177e24 */ /* 0x000fc6000f8e00ff */
[----:B------:R-:W-:Y:S01]  /*04a0*/  ISETP.GT.AND P0, PT, R0, -0x1, !P0 ;  /* 0xffffffff0000780c */ /* 0x000fe20004704270 */
[----:B------:R-:W-:Y:S01]  /*04b0*/  IMAD.MOV.U32 R0, RZ, RZ, RZ ;  /* 0x000000ffff007224 */ /* 0x000fe200078e00ff */
[----:B------:R-:W-:Y:S01]  /*04c0*/  ISETP.NE.AND P3, PT, R22, UR4, PT ;  /* 0x0000000416007c0c */ /* 0x000fe2000bf65270 */
[----:B------:R-:W-:Y:S01]  /*04d0*/  IMAD R24, R24, R23, R2 ;  /* 0x0000001718187224 */ /* 0x000fe200078e0202 */
[----:B------:R-:W-:Y:S11]  /*04e0*/  BRA.U !UP0, `(.L_x_2) ;  /* 0x0000000508e47547 */ /* 0x000ff6000b800000 */
[----:B------:R-:W-:Y:S01]  /*04f0*/  BSSY.RECONVERGENT B1, `(.L_x_3) ;  /* 0x0000077000017945 */ /* 0x000fe20003800200 */
[----:B------:R-:W-:-:S07]  /*0500*/  IMAD.MOV.U32 R0, RZ, RZ, RZ ;  /* 0x000000ffff007224 */ /* 0x000fce00078e00ff */
.L_x_4:
[----:B------:R-:W-:Y:S02]  /*0510*/  IMAD.IADD R21, R0, 0x1, -R3 ;  /* 0x0000000100157824 */ /* 0x000fe400078e0a03 */
[----:B------:R-:W-:Y:S02]  /*0520*/  IMAD.U32 R23, RZ, RZ, UR40 ;  /* 0x00000028ff177e24 */ /* 0x000fe4000f8e00ff */
[----:B------:R-:W-:-:S05]  /*0530*/  IMAD.IADD R28, R4, 0x1, R21 ;  /* 0x00000001041c7824 */ /* 0x000fca00078e0215 */
[----:B------:R-:W-:-:S04]  /*0540*/  ISETP.GE.AND P1, PT, R28, R23, PT ;  /* 0x000000171c00720c */ /* 0x000fc80003f26270 */
[----:B------:R-:W-:-:S04]  /*0550*/  ISETP.GT.AND P1, PT, R28, -0x1, !P1 ;  /* 0xffffffff1c00780c */ /* 0x000fc80004f24270 */
[----:B------:R-:W-:-:S13]  /*0560*/  PLOP3.LUT P2, PT, P0, P1, PT, 0x80, 0x8 ;  /* 0x000000000008781c */ /* 0x000fda0000743070 */
[----:B------:R-:W0:Y:S01]  /*0570*/  @P2 LDC.64 R14, c[0x0][0x388] ;  /* 0x0000e200ff0e2b82 */ /* 0x000e220000000a00 */
[----:B------:R-:W-:Y:S01]  /*0580*/  @P2 R2UR UR4, R10 ;  /* 0x000000000a0422ca */ /* 0x000fe200000e0000 */
[----:B------:R-:W-:Y:S01]  /*0590*/  @P2 IMAD.IADD R21, R24, 0x1, R21 ;  /* 0x0000000118152824 */ /* 0x000fe200078e0215 */
[----:B------:R-:W-:-:S05]  /*05a0*/  @P2 R2UR UR5, R11 ;  /* 0x000000000b0522ca */ /* 0x000fca00000e0000 */
[----:B------:R-:W1:Y:S01]  /*05b0*/  @P2 LDC.64 R12, c[0x0][0x390] ;  /* 0x0000e400ff0c2b82 */ /* 0x000e620000000a00 */
[----:B0-----:R-:W-:-:S07]  /*05c0*/  @P2 IMAD.WIDE R20, R21, 0x4, R14 ;  /* 0x0000000415142825 */ /* 0x001fce00078e020e */
[----:B------:R0:W2:Y:S01]  /*05d0*/  @P2 LDG.E R21, desc[UR4][R20.64] ;  /* 0x0000000414152981 */ /* 0x0000a2000c1e1900 */
[----:B------:R-:W-:-:S04]  /*05e0*/  @P2 IMAD.IADD R15, R9, 0x1, R0 ;  /* 0x00000001090f2824 */ /* 0x000fc800078e0200 */
[----:B-1----:R-:W-:-:S06]  /*05f0*/  @P2 IMAD.WIDE.U32 R12, R15, 0x8, R12 ;  /* 0x000000080f0c2825 */ /* 0x002fcc00078e000c */
[----:B------:R-:W3:Y:S01]  /*0600*/  @P2 LDG.E.64 R12, desc[UR4][R12.64] ;  /* 0x000000040c0c2981 */ /* 0x000ee2000c1e1b00 */
[----:B------:R-:W-:Y:S01]  /*0610*/  VIADD R16, R28, 0x1 ;  /* 0x000000011c107836 */ /* 0x000fe20000000000 */
[----:B0-----:R-:W-:-:S04]  /*0620*/  SHF.R.S32.HI R20, RZ, 0x1f, R0 ;  /* 0x0000001fff147819 */ /* 0x001fc80000011400 */
[----:B------:R-:W-:-:S04]  /*0630*/  ISETP.GE.AND P1, PT, R16, R23, PT ;  /* 0x000000171000720c */ /* 0x000fc80003f26270 */
[----:B------:R-:W-:Y:S02]  /*0640*/  ISETP.GT.AND P1, PT, R16, -0x1, !P1 ;  /* 0xffffffff1000780c */ /* 0x000fe40004f24270 */
[----:B------:R-:W-:Y:S02]  /*0650*/  CS2R R16, SRZ ;  /* 0x0000000000107805 */ /* 0x000fe4000001ff00 */
[----:B------:R-:W-:-:S13]  /*0660*/  PLOP3.LUT P1, PT, P0, P1, PT, 0x80, 0x8 ;  /* 0x000000000008781c */ /* 0x000fda0000723070 */
[----:B------:R-:W-:Y:S02]  /*0670*/  @P1 R2UR UR4, R10 ;  /* 0x000000000a0412ca */ /* 0x000fe400000e0000 */
[----:B------:R-:W-:Y:S01]  /*0680*/  @P1 R2UR UR5, R11 ;  /* 0x000000000b0512ca */ /* 0x000fe200000e0000 */
[----:B--2---:R-:W3:Y:S02]  /*0690*/  @P2 I2F.F64 R14, R21 ;  /* 0x00000015000e2312 */ /* 0x004ee40000201c00 */
[----:B---3--:R-:W-:Y:S01]  /*06a0*/  @P2 DMUL R16, R14, R12 ;  /* 0x0000000c0e102228 */ /* 0x008fe20000000000 */
[----:B------:R-:W-:Y:S02]  /*06b0*/  IADD3 R25, P2, P4, R24, R0, -R3 ;  /* 0x0000000018197210 */ /* 0x000fe40007c5e803 */
[----:B------:R-:W-:-:S04]  /*06c0*/  SHF.R.S32.HI R15, RZ, 0x1f, R24 ;  /* 0x0000001fff0f7819 */ /* 0x000fc80000011418 */
[----:B------:R-:W-:Y:S02]  /*06d0*/  IADD3.X R12, PT, PT, R15, -0x1, R20, P2, P4 ;  /* 0xffffffff0f0c7810 */ /* 0x000fe400017e8414 */
[----:B------:R-:W-:-:S04]  /*06e0*/  LEA R14, P2, R25, UR36, 0x2 ;  /* 0x00000024190e7c11 */ /* 0x000fc8000f8410ff */
[----:B------:R-:W-:Y:S02]  /*06f0*/  LEA.HI.X R15, R25, UR37, R12, 0x2, P2 ;  /* 0x00000025190f7c11 */ /* 0x000fe400090f140c */
[----:B------:R-:W-:-:S03]  /*0700*/  IADD3 R13, P2, PT, R9, R0, RZ ;  /* 0x00000000090d7210 */ /* 0x000fc60007f5e0ff */
[----:B------:R-:W2:Y:S02]  /*0710*/  @P1 LDG.E R25, desc[UR4][R14.64+0x4] ;  /* 0x000004040e191981 */ /* 0x000ea4000c1e1900 */
[----:B------:R-:W-:Y:S01]  /*0720*/  IMAD.X R20, RZ, RZ, R20, P2 ;  /* 0x000000ffff147224 */ /* 0x000fe200010e0614 */
[----:B------:R-:W-:-:S04]  /*0730*/  LEA R12, P2, R13, UR38, 0x3 ;  /* 0x000000260d0c7c11 */ /* 0x000fc8000f8418ff */
[----:B------:R-:W-:-:S05]  /*0740*/  LEA.HI.X R13, R13, UR39, R20, 0x3, P2 ;  /* 0x000000270d0d7c11 */ /* 0x000fca00090f1c14 */
[----:B------:R-:W3:Y:S01]  /*0750*/  @P1 LDG.E.64 R20, desc[UR4][R12.64+0x8] ;  /* 0x000008040c141981 */ /* 0x000ee2000c1e1b00 */
[----:B------:R-:W-:Y:S01]  /*0760*/  DADD R16, R16, R18 ;  /* 0x0000000010107229 */ /* 0x000fe20000000012 */
[----:B------:R-:W-:Y:S01]  /*0770*/  CS2R R26, SRZ ;  /* 0x00000000001a7805 */ /* 0x000fe2000001ff00 */
[----:B--2---:R-:W3:Y:S02]  /*0780*/  @P1 I2F.F64 R18, R25 ;  /* 0x0000001900121312 */ /* 0x004ee40000201c00 */
[----:B---3--:R-:W-:Y:S01]  /*0790*/  @P1 DMUL R26, R18, R20 ;  /* 0x00000014121a1228 */ /* 0x008fe20000000000 */
[----:B------:R-:W-:-:S05]  /*07a0*/  VIADD R18, R28, 0x2 ;  /* 0x000000021c127836 */ /* 0x000fca0000000000 */
[----:B------:R-:W-:-:S04]  /*07b0*/  ISETP.GE.AND P1, PT, R18, R23, PT ;  /* 0x000000171200720c */ /* 0x000fc80003f26270 */
[----:B------:R-:W-:-:S04]  /*07c0*/  ISETP.GT.AND P1, PT, R18, -0x1, !P1 ;  /* 0xffffffff1200780c */ /* 0x000fc80004f24270 */
[----:B------:R-:W-:-:S13]  /*07d0*/  PLOP3.LUT P1, PT, P0, P1, PT, 0x80, 0x8 ;  /* 0x000000000008781c */ /* 0x000fda0000723070 */
[----:B------:R-:W-:Y:S02]  /*07e0*/  @P1 R2UR UR4, R10 ;  /* 0x000000000a0412ca */ /* 0x000fe400000e0000 */
[----:B------:R-:W-:-:S13]  /*07f0*/  @P1 R2UR UR5, R11 ;  /* 0x000000000b0512ca */ /* 0x000fda00000e0000 */
[----:B------:R-:W2:Y:S04]  /*0800*/  @P1 LDG.E R29, desc[UR4][R14.64+0x8] ;  /* 0x000008040e1d1981 */ /* 0x000ea8000c1e1900 */
        /* <DEDUP_REMOVED lines=50> */
[----:B------:R-:W-:Y:S01]  /*0b30*/  VIADD R28, R28, 0x7 ;  /* 0x000000071c1c7836 */ /* 0x000fe20000000000 */
[----:B------:R-:W-:Y:S01]  /*0b40*/  CS2R R26, SRZ ;  /* 0x00000000001a7805 */ /* 0x000fe2000001ff00 */
[----:B--2---:R-:W3:Y:S02]  /*0b50*/  @P1 I2F.F64 R20, R25 ;  /* 0x0000001900141312 */ /* 0x004ee40000201c00 */
[----:B---3--:R-:W-:Y:S01]  /*0b60*/  @P1 DMUL R26, R20, R18 ;  /* 0x00000012141a1228 */ /* 0x008fe20000000000 */
[----:B------:R-:W-:-:S04]  /*0b70*/  ISETP.GE.AND P1, PT, R28, R23, PT ;  /* 0x000000171c00720c */ /* 0x000fc80003f26270 */
[----:B------:R-:W-:-:S04]  /*0b80*/  ISETP.GT.AND P1, PT, R28, -0x1, !P1 ;  /* 0xffffffff1c00780c */ /* 0x000fc80004f24270 */
[----:B------:R-:W-:-:S13]  /*0b90*/  PLOP3.LUT P1, PT, P0, P1, PT, 0x80, 0x8 ;  /* 0x000000000008781c */ /* 0x000fda0000723070 */
[----:B------:R-:W-:Y:S02]  /*0ba0*/  @P1 R2UR UR4, R10 ;  /* 0x000000000a0412ca */ /* 0x000fe400000e0000 */
[----:B------:R-:W-:-:S13]  /*0bb0*/  @P1 R2UR UR5, R11 ;  /* 0x000000000b0512ca */ /* 0x000fda00000e0000 */
[----:B------:R-:W2:Y:S04]  /*0bc0*/  @P1 LDG.E R14, desc[UR4][R14.64+0x1c] ;  /* 0x00001c040e0e1981 */ /* 0x000ea8000c1e1900 */
[----:B------:R-:W3:Y:S01]  /*0bd0*/  @P1 LDG.E.64 R12, desc[UR4][R12.64+0x38] ;  /* 0x000038040c0c1981 */ /* 0x000ee2000c1e1b00 */
[----:B------:R-:W-:Y:S01]  /*0be0*/  VIADD R0, R0, 0x8 ;  /* 0x0000000800007836 */ /* 0x000fe20000000000 */
[----:B------:R-:W-:Y:S01]  /*0bf0*/  CS2R R20, SRZ ;  /* 0x0000000000147805 */ /* 0x000fe2000001ff00 */
[----:B------:R-:W-:Y:S01]  /*0c00*/  DADD R16, R16, R26 ;  /* 0x0000000010107229 */ /* 0x000fe2000000001a */
[----:B--2---:R-:W3:Y:S02]  /*0c10*/  @P1 I2F.F64 R18, R14 ;  /* 0x0000000e00121312 */ /* 0x004ee40000201c00 */
[----:B---3--:R-:W-:Y:S01]  /*0c20*/  @P1 DMUL R20, R18, R12 ;  /* 0x0000000c12141228 */ /* 0x008fe20000000000 */
[----:B------:R-:W-:-:S07]  /*0c30*/  ISETP.NE.AND P1, PT, R0, R7, PT ;  /* 0x000000070000720c */ /* 0x000fce0003f25270 */
[----:B------:R-:W-:-:S06]  /*0c40*/  DADD R18, R16, R20 ;  /* 0x0000000010127229 */ /* 0x000fcc0000000014 */
[----:B------:R-:W-:Y:S05]  /*0c50*/  @P1 BRA `(.L_x_4) ;  /* 0xfffffff8002c1947 */ /* 0x000fea000383ffff */
[----:B------:R-:W-:Y:S05]  /*0c60*/  BSYNC.RECONVERGENT B1 ;  /* 0x0000000000017941 */ /* 0x000fea0003800200 */
.L_x_3:
[----:B------:R-:W-:-:S07]  /*0c70*/  IMAD.MOV.U32 R0, RZ, RZ, R7 ;  /* 0x000000ffff007224 */ /* 0x000fce00078e0007 */
.L_x_2:
[----:B------:R-:W-:-:S13]  /*0c80*/  ISETP.NE.AND P1, PT, R8, RZ, PT ;  /* 0x000000ff0800720c */ /* 0x000fda0003f25270 */
[----:B------:R-:W-:Y:S05]  /*0c90*/  @!P1 BRA `(.L_x_5) ;  /* 0x0000000800449947 */ /* 0x000fea0003800000 */
[----:B------:R-:W-:Y:S01]  /*0ca0*/  VIADD R12, R8, 0xffffffff ;  /* 0xffffffff080c7836 */ /* 0x000fe20000000000 */
[----:B------:R-:W-:-:S04]  /*0cb0*/  ISETP.NE.AND P4, PT, R6, RZ, PT ;  /* 0x000000ff0600720c */ /* 0x000fc80003f85270 */
[----:B------:R-:W-:-:S13]  /*0cc0*/  ISETP.GE.U32.AND P1, PT, R12, 0x3, PT ;  /* 0x000000030c00780c */ /* 0x000fda0003f26070 */
[----:B------:R-:W-:Y:S05]  /*0cd0*/  @!P1 BRA `(.L_x_6) ;  /* 0x0000000400149947 */ /* 0x000fea0003800000 */
[----:B------:R-:W-:Y:S01]  /*0ce0*/  IMAD.IADD R17, R0, 0x1, -R3 ;  /* 0x0000000100117824 */ /* 0x000fe200078e0a03 */
[----:B------:R-:W-:Y:S01]  /*0cf0*/  SHF.R.S32.HI R21, RZ, 0x1f, R24 ;  /* 0x0000001fff157819 */ /* 0x000fe20000011418 */
[----:B------:R-:W0:Y:S02]  /*0d00*/  LDCU.64 UR6, c[0x0][0x390] ;  /* 0x00007200ff0677ac */ /* 0x000e240008000a00 */
[----:B------:R-:W-:-:S05]  /*0d10*/  IMAD.IADD R28, R4, 0x1, R17 ;  /* 0x00000001041c7824 */ /* 0x000fca00078e0211 */
[----:B------:R-:W-:-:S04]  /*0d20*/  ISETP.GE.AND P1, PT, R28, R23, PT ;  /* 0x000000171c00720c */ /* 0x000fc80003f26270 */
[----:B------:R-:W-:-:S04]  /*0d30*/  ISETP.GT.AND P1, PT, R28, -0x1, !P1 ;  /* 0xffffffff1c00780c */ /* 0x000fc80004f24270 */
[----:B------:R-:W-:-:S13]  /*0d40*/  PLOP3.LUT P1, PT, P0, P1, PT, 0x80, 0x8 ;  /* 0x000000000008781c */ /* 0x000fda0000723070 */
[----:B------:R-:W1:Y:S01]  /*0d50*/  @P1 LDC.64 R14, c[0x0][0x388] ;  /* 0x0000e200ff0e1b82 */ /* 0x000e620000000a00 */
[----:B------:R-:W-:Y:S01]  /*0d60*/  @P1 R2UR UR4, R10 ;  /* 0x000000000a0412ca */ /* 0x000fe200000e0000 */
[----:B------:R-:W-:Y:S01]  /*0d70*/  @P1 IMAD.IADD R17, R24, 0x1, R17 ;  /* 0x0000000118111824 */ /* 0x000fe200078e0211 */
[----:B------:R-:W-:-:S05]  /*0d80*/  @P1 R2UR UR5, R11 ;  /* 0x000000000b0512ca */ /* 0x000fca00000e0000 */
[----:B------:R-:W2:Y:S01]  /*0d90*/  @P1 LDC.64 R12, c[0x0][0x390] ;  /* 0x0000e400ff0c1b82 */ /* 0x000ea20000000a00 */
[----:B-1----:R-:W-:-:S07]  /*0da0*/  @P1 IMAD.WIDE R16, R17, 0x4, R14 ;  /* 0x0000000411101825 */ /* 0x002fce00078e020e */
[----:B------:R-:W3:Y:S01]  /*0db0*/  @P1 LDG.E R16, desc[UR4][R16.64] ;  /* 0x0000000410101981 */ /* 0x000ee2000c1e1900 */
[----:B------:R-:W-:-:S04]  /*0dc0*/  @P1 IMAD.IADD R15, R9, 0x1, R0 ;  /* 0x00000001090f1824 */ /* 0x000fc800078e0200 */
[----:B--2---:R-:W-:-:S05]  /*0dd0*/  @P1 IMAD.WIDE.U32 R12, R15, 0x8, R12 ;  /* 0x000000080f0c1825 */ /* 0x004fca00078e000c */
[----:B------:R1:W2:Y:S01]  /*0de0*/  @P1 LDG.E.64 R14, desc[UR4][R12.64] ;  /* 0x000000040c0e1981 */ /* 0x0002a2000c1e1b00 */
[----:B------:R-:W-:Y:S01]  /*0df0*/  VIADD R20, R28, 0x1 ;  /* 0x000000011c147836 */ /* 0x000fe20000000000 */
[----:B------:R-:W1:Y:S04]  /*0e00*/  LDCU.64 UR4, c[0x0][0x388] ;  /* 0x00007100ff0477ac */ /* 0x000e680008000a00 */
[----:B------:R-:W-:-:S04]  /*0e10*/  ISETP.GE.AND P2, PT, R20, R23, PT ;  /* 0x000000171400720c */ /* 0x000fc80003f46270 */
[----:B------:R-:W-:Y:S02]  /*0e20*/  ISETP.GT.AND P2, PT, R20, -0x1, !P2 ;  /* 0xffffffff1400780c */ /* 0x000fe40005744270 */
[----:B------:R-:W-:Y:S02]  /*0e30*/  IADD3 R20, P5, P6, R24, R0, -R3 ;  /* 0x0000000018147210 */ /* 0x000fe40007ebe803 */
[----:B------:R-:W-:Y:S02]  /*0e40*/  PLOP3.LUT P2, PT, P0, P2, PT, 0x80, 0x8 ;  /* 0x000000000008781c */ /* 0x000fe40000745070 */
[----:B------:R-:W-:Y:S02]  /*0e50*/  IADD3.X R21, PT, PT, R21, -0x1, RZ, P5, P6 ;  /* 0xffffffff15157810 */ /* 0x000fe40002fec4ff */
[----:B-1----:R-:W-:-:S04]  /*0e60*/  LEA R12, P5, R20, UR4, 0x2 ;  /* 0x00000004140c7c11 */ /* 0x002fc8000f8a10ff */
[----:B------:R-:W-:Y:S02]  /*0e70*/  LEA.HI.X R13, R20, UR5, R21, 0x2, P5 ;  /* 0x00000005140d7c11 */ /* 0x000fe4000a8f1415 */
[----:B------:R-:W-:-:S03]  /*0e80*/  CS2R R20, SRZ ;  /* 0x0000000000147805 */ /* 0x000fc6000001ff00 */
[C---:B------:R-:W-:Y:S02]  /*0e90*/  @P2 R2UR UR8, R10.reuse ;  /* 0x000000000a0822ca */ /* 0x040fe400000e0000 */
[C---:B------:R-:W-:Y:S02]  /*0ea0*/  @P2 R2UR UR9, R11.reuse ;  /* 0x000000000b0922ca */ /* 0x040fe400000e0000 */
[----:B------:R-:W-:Y:S02]  /*0eb0*/  @P2 R2UR UR4, R10 ;  /* 0x000000000a0422ca */ /* 0x000fe400000e0000 */
[----:B------:R-:W-:-:S09]  /*0ec0*/  @P2 R2UR UR5, R11 ;  /* 0x000000000b0522ca */ /* 0x000fd200000e0000 */
[----:B------:R-:W4:Y:S01]  /*0ed0*/  @P2 LDG.E R26, desc[UR8][R12.64+0x4] ;  /* 0x000004080c1a2981 */ /* 0x000f22000c1e1900 */
[----:B---3--:R-:W2:Y:S02]  /*0ee0*/  @P1 I2F.F64 R16, R16 ;  /* 0x0000001000101312 */ /* 0x008ea40000201c00 */
[----:B--2---:R-:W-:Y:S01]  /*0ef0*/  @P1 DMUL R20, R16, R14 ;  /* 0x0000000e10141228 */ /* 0x004fe20000000000 */
[----:B------:R-:W-:-:S05]  /*0f00*/  IADD3 R15, P1, PT, R9, R0, RZ ;  /* 0x00000000090f7210 */ /* 0x000fca0007f3e0ff */
[----:B------:R-:W-:Y:S01]  /*0f10*/  IMAD.X R16, RZ, RZ, RZ, P1 ;  /* 0x000000ffff107224 */ /* 0x000fe200008e06ff */
[----:B0-----:R-:W-:-:S04]  /*0f20*/  LEA R14, P1, R15, UR6, 0x3 ;  /* 0x000000060f0e7c11 */ /* 0x001fc8000f8218ff */
[----:B------:R-:W-:-:S05]  /*0f30*/  LEA.HI.X R15, R15, UR7, R16, 0x3, P1 ;  /* 0x000000070f0f7c11 */ /* 0x000fca00088f1c10 */
[----:B------:R-:W2:Y:S01]  /*0f40*/  @P2 LDG.E.64 R16, desc[UR4][R14.64+0x8] ;  /* 0x000008040e102981 */ /* 0x000ea2000c1e1b00 */
[----:B------:R-:W-:Y:S01]  /*0f50*/  DADD R18, R18, R20 ;  /* 0x0000000012127229 */ /* 0x000fe20000000014 */
[----:B------:R-:W-:Y:S01]  /*0f60*/  CS2R R20, SRZ ;  /* 0x0000000000147805 */ /* 0x000fe2000001ff00 */
[----:B----4-:R-:W2:Y:S02]  /*0f70*/  @P2 I2F.F64 R26, R26 ;  /* 0x0000001a001a2312 */ /* 0x010ea40000201c00 */
[----:B--2---:R-:W-:Y:S01]  /*0f80*/  @P2 DMUL R20, R26, R16 ;  /* 0x000000101a142228 */ /* 0x004fe20000000000 */
        /* <DEDUP_REMOVED lines=20> */
[----:B------:R-:W-:Y:S01]  /*10d0*/  CS2R R20, SRZ ;  /* 0x0000000000147805 */ /* 0x000fe2000001ff00 */
[----:B------:R-:W-:Y:S01]  /*10e0*/  DADD R18, R18, R26 ;  /* 0x0000000012127229 */ /* 0x000fe2000000001a */
[----:B------:R-:W-:Y:S01]  /*10f0*/  VIADD R0, R0, 0x4 ;  /* 0x0000000400007836 */ /* 0x000fe20000000000 */
[----:B--2---:R-:W3:Y:S02]  /*1100*/  @P1 I2F.F64 R16, R16 ;  /* 0x0000001000101312 */ /* 0x004ee40000201c00 */
[----:B---3--:R-:W-:-:S08]  /*1110*/  @P1 DMUL R20, R16, R14 ;  /* 0x0000000e10141228 */ /* 0x008fd00000000000 */
[----:B------:R-:W-:-:S11]  /*1120*/  DADD R18, R18, R20 ;  /* 0x0000000012127229 */ /* 0x000fd60000000014 */
.L_x_6:
[----:B------:R-:W-:Y:S05]  /*1130*/  @!P4 BRA `(.L_x_5) ;  /* 0x00000004001cc947 */ /* 0x000fea0003800000 */
[----:B------:R-:W0:Y:S01]  /*1140*/  LDCU UR4, c[0x0][0x3a0] ;  /* 0x00007400ff0477ac */ /* 0x000e220008000800 */
[----:B------:R-:W-:Y:S01]  /*1150*/  ISETP.NE.AND P1, PT, R6, 0x1, PT ;  /* 0x000000010600780c */ /* 0x000fe20003f25270 */
[----:B0-----:R-:W-:-:S12]  /*1160*/  ULOP3.LUT UP0, URZ, UR4, 0x1, URZ, 0xc0, !UPT ;  /* 0x0000000104ff7892 */ /* 0x001fd8000f80c0ff */
[----:B------:R-:W-:Y:S05]  /*1170*/  @!P1 BRA `(.L_x_7) ;  /* 0x0000000000b09947 */ /* 0x000fea0003800000 */
[----:B------:R-:W-:-:S04]  /*1180*/  IMAD.IADD R17, R0, 0x1, -R3 ;  /* 0x0000000100117824 */ /* 0x000fc800078e0a03 */
        /* <DEDUP_REMOVED lines=9> */
[----:B------:R-:W-:Y:S02]  /*1220*/  @P2 IMAD.IADD R27, R9, 0x1, R0 ;  /* 0x00000001091b2824 */ /* 0x000fe400078e0200 */
[----:B0-----:R-:W-:-:S05]  /*1230*/  @P2 IMAD.WIDE R16, R17, 0x4, R14 ;  /* 0x0000000411102825 */ /* 0x001fca00078e020e */
[----:B------:R0:W2:Y:S01]  /*1240*/  @P2 LDG.E R21, desc[UR4][R16.64] ;  /* 0x0000000410152981 */ /* 0x0000a2000c1e1900 */
[----:B-1----:R-:W-:-:S05]  /*1250*/  @P2 IMAD.WIDE.U32 R26, R27, 0x8, R12 ;  /* 0x000000081b1a2825 */ /* 0x002fca00078e000c */
[----:B------:R-:W3:Y:S01]  /*1260*/  @P2 LDG.E.64 R14, desc[UR4][R26.64] ;  /* 0x000000041a0e2981 */ /* 0x000ee2000c1e1b00 */
[----:B------:R-:W-:Y:S01]  /*1270*/  VIADD R20, R20, 0x1 ;  /* 0x0000000114147836 */ /* 0x000fe20000000000 */
[----:B0-----:R-:W-:-:S04]  /*1280*/  CS2R R16, SRZ ;  /* 0x0000000000107805 */ /* 0x001fc8000001ff00 */
[----:B------:R-:W-:-:S04]  /*1290*/  ISETP.GE.AND P1, PT, R20, R23, PT ;  /* 0x000000171400720c */ /* 0x000fc80003f26270 */
[----:B------:R-:W-:-:S04]  /*12a0*/  ISETP.GT.AND P1, PT, R20, -0x1, !P1 ;  /* 0xffffffff1400780c */ /* 0x000fc80004f24270 */
[----:B------:R-:W-:-:S13]  /*12b0*/  PLOP3.LUT P1, PT, P0, P1, PT, 0x80, 0x8 ;  /* 0x000000000008781c */ /* 0x000fda0000723070 */
[----:B------:R-:W0:Y:S01]  /*12c0*/  @P1 LDC.64 R12, c[0x0][0x388] ;  /* 0x0000e200ff0c1b82 */ /* 0x000e220000000a00 */
[----:B------:R-:W-:Y:S02]  /*12d0*/  @P1 SHF.R.S32.HI R25, RZ, 0x1f, R24 ;  /* 0x0000001fff191819 */ /* 0x000fe40000011418 */
[----:B------:R-:W-:Y:S02]  /*12e0*/  @P1 R2UR UR4, R10 ;  /* 0x000000000a0412ca */ /* 0x000fe400000e0000 */
[----:B------:R-:W-:Y:S01]  /*12f0*/  @P1 R2UR UR5, R11 ;  /* 0x000000000b0512ca */ /* 0x000fe200000e0000 */
[----:B--2---:R-:W3:Y:S02]  /*1300*/  @P2 I2F.F64 R20, R21 ;  /* 0x0000001500142312 */ /* 0x004ee40000201c00 */
[----:B---3--:R-:W-:Y:S01]  /*1310*/  @P2 DMUL R16, R14, R20 ;  /* 0x000000140e102228 */ /* 0x008fe20000000000 */
[----:B------:R-:W-:Y:S01]  /*1320*/  @P1 IADD3 R27, P2, P4, R24, R0, -R3 ;  /* 0x00000000181b1210 */ /* 0x000fe20007c5e803 */
[----:B------:R-:W1:Y:S01]  /*1330*/  @P1 LDC.64 R14, c[0x0][0x390] ;  /* 0x0000e400ff0e1b82 */ /* 0x000e620000000a00 */
[----:B------:R-:W-:-:S04]  /*1340*/  @P1 SHF.R.S32.HI R20, RZ, 0x1f, R0 ;  /* 0x0000001fff141819 */ /* 0x000fc80000011400 */
[----:B------:R-:W-:Y:S02]  /*1350*/  @P1 IADD3.X R26, PT, PT, R25, -0x1, R20, P2, P4 ;  /* 0xffffffff191a1810 */ /* 0x000fe400017e8414 */
[----:B0-----:R-:W-:-:S04]  /*1360*/  @P1 LEA R12, P2, R27, R12, 0x2 ;  /* 0x0000000c1b0c1211 */ /* 0x001fc800078410ff */
[----:B------:R-:W-:Y:S02]  /*1370*/  @P1 LEA.HI.X R13, R27, R13, R26, 0x2, P2 ;  /* 0x0000000d1b0d1211 */ /* 0x000fe400010f141a */
[----:B------:R-:W-:-:S03]  /*1380*/  @P1 IADD3 R21, P2, PT, R9, R0, RZ ;  /* 0x0000000009151210 */ /* 0x000fc60007f5e0ff */
[----:B------:R-:W2:Y:S02]  /*1390*/  @P1 LDG.E R12, desc[UR4][R12.64+0x4] ;  /* 0x000004040c0c1981 */ /* 0x000ea4000c1e1900 */
[----:B------:R-:W-:Y:S01]  /*13a0*/  @P1 IMAD.X R20, RZ, RZ, R20, P2 ;  /* 0x000000ffff141224 */ /* 0x000fe200010e0614 */
[----:B-1----:R-:W-:-:S04]  /*13b0*/  @P1 LEA R14, P2, R21, R14, 0x3 ;  /* 0x0000000e150e1211 */ /* 0x002fc800078418ff */
[----:B------:R-:W-:-:S06]  /*13c0*/  @P1 LEA.HI.X R15, R21, R15, R20, 0x3, P2 ;  /* 0x0000000f150f1211 */ /* 0x000fcc00010f1c14 */
[----:B------:R-:W3:Y:S01]  /*13d0*/  @P1 LDG.E.64 R14, desc[UR4][R14.64+0x8] ;  /* 0x000008040e0e1981 */ /* 0x000ee2000c1e1b00 */
[----:B------:R-:W-:Y:S01]  /*13e0*/  CS2R R26, SRZ ;  /* 0x00000000001a7805 */ /* 0x000fe2000001ff00 */
[----:B------:R-:W-:Y:S01]  /*13f0*/  DADD R16, R18, R16 ;  /* 0x0000000012107229 */ /* 0x000fe20000000010 */
[----:B------:R-:W-:Y:S01]  /*1400*/  VIADD R0, R0, 0x2 ;  /* 0x0000000200007836 */ /* 0x000fe20000000000 */
[----:B--2---:R-:W3:Y:S02]  /*1410*/  @P1 I2F.F64 R20, R12 ;  /* 0x0000000c00141312 */ /* 0x004ee40000201c00 */
[----:B---3--:R-:W-:-:S08]  /*1420*/  @P1 DMUL R26, R20, R14 ;  /* 0x0000000e141a1228 */ /* 0x008fd00000000000 */
[----:B------:R-:W-:-:S11]  /*1430*/  DADD R18, R16, R26 ;  /* 0x0000000010127229 */ /* 0x000fd6000000001a */
.L_x_7:
[----:B------:R-:W-:Y:S05]  /*1440*/  BRA.U !UP0, `(.L_x_5) ;  /* 0x0000000108587547 */ /* 0x000fea000b800000 */
[----:B------:R-:W-:Y:S01]  /*1450*/  IMAD.IADD R17, R0, 0x1, -R3 ;  /* 0x0000000100117824 */ /* 0x000fe200078e0a03 */
[----:B------:R-:W-:Y:S03]  /*1460*/  BSSY.RECONVERGENT B1, `(.L_x_8) ;  /* 0x0000013000017945 */ /* 0x000fe60003800200 */
[----:B------:R-:W-:-:S05]  /*1470*/  IMAD.IADD R12, R4, 0x1, R17 ;  /* 0x00000001040c7824 */ /* 0x000fca00078e0211 */
[----:B------:R-:W-:-:S04]  /*1480*/  ISETP.GE.AND P1, PT, R12, R23, PT ;  /* 0x000000170c00720c */ /* 0x000fc80003f26270 */
[----:B------:R-:W-:Y:S02]  /*1490*/  ISETP.GT.AND P1, PT, R12, -0x1, !P1 ;  /* 0xffffffff0c00780c */ /* 0x000fe40004f24270 */
[----:B------:R-:W-:Y:S02]  /*14a0*/  CS2R R12, SRZ ;  /* 0x00000000000c7805 */ /* 0x000fe4000001ff00 */
[----:B------:R-:W-:-:S13]  /*14b0*/  PLOP3.LUT P1, PT, P0, P1, PT, 0x80, 0x8 ;  /* 0x000000000008781c */ /* 0x000fda0000723070 */
[----:B------:R-:W-:Y:S05]  /*14c0*/  @!P1 BRA `(.L_x_9) ;  /* 0x0000000000309947 */ /* 0x000fea0003800000 */
[----:B------:R-:W0:Y:S01]  /*14d0*/  LDC.64 R14, c[0x0][0x388] ;  /* 0x0000e200ff0e7b82 */ /* 0x000e220000000a00 */
[----:B------:R-:W-:Y:S01]  /*14e0*/  R2UR UR4, R10 ;  /* 0x000000000a0472ca */ /* 0x000fe200000e0000 */
[----:B------:R-:W-:Y:S01]  /*14f0*/  IMAD.IADD R17, R24, 0x1, R17 ;  /* 0x0000000118117824 */ /* 0x000fe200078e0211 */
[----:B------:R-:W-:-:S05]  /*1500*/  R2UR UR5, R11 ;  /* 0x000000000b0572ca */ /* 0x000fca00000e0000 */
[----:B------:R-:W1:Y:S01]  /*1510*/  LDC.64 R12, c[0x0][0x390] ;  /* 0x0000e400ff0c7b82 */ /* 0x000e620000000a00 */
[----:B0-----:R-:W-:-:S07]  /*1520*/  IMAD.WIDE R14, R17, 0x4, R14 ;  /* 0x00000004110e7825 */ /* 0x001fce00078e020e */
[----:B------:R-:W2:Y:S01]  /*1530*/  LDG.E R14, desc[UR4][R14.64] ;  /* 0x000000040e0e7981 */ /* 0x000ea2000c1e1900 */
[----:B------:R-:W-:-:S04]  /*1540*/  IMAD.IADD R17, R9, 0x1, R0 ;  /* 0x0000000109117824 */ /* 0x000fc800078e0200 */
[----:B-1----:R-:W-:-:S06]  /*1550*/  IMAD.WIDE.U32 R16, R17, 0x8, R12 ;  /* 0x0000000811107825 */ /* 0x002fcc00078e000c */
[----:B------:R-:W3:Y:S01]  /*1560*/  LDG.E.64 R16, desc[UR4][R16.64] ;  /* 0x0000000410107981 */ /* 0x000ee2000c1e1b00 */
[----:B--2---:R-:W3:Y:S02]  /*1570*/  I2F.F64 R12, R14 ;  /* 0x0000000e000c7312 */ /* 0x004ee40000201c00 */
[----:B---3--:R-:W-:-:S11]  /*1580*/  DMUL R12, R12, R16 ;  /* 0x000000100c0c7228 */ /* 0x008fd60000000000 */
.L_x_9:
[----:B------:R-:W-:Y:S05]  /*1590*/  BSYNC.RECONVERGENT B1 ;  /* 0x0000000000017941 */ /* 0x000fea0003800200 */
.L_x_8:
[----:B------:R-:W-:-:S11]  /*15a0*/  DADD R18, R18, R12 ;  /* 0x0000000012127229 */ /* 0x000fd6000000000c */
.L_x_5:
[----:B------:R-:W-:Y:S05]  /*15b0*/  @P3 BRA `(.L_x_10) ;  /* 0xffffffec00943947 */ /* 0x000fea000383ffff */
[----:B------:R-:W-:Y:S05]  /*15c0*/  BSYNC.RECONVERGENT B0 ;  /* 0x0000000000007941 */ /* 0x000fea0003800200 */
.L_x_1:
[----:B------:R-:W0:Y:S01]  /*15d0*/  LDC.64 R4, c[0x0][0x380] ;  /* 0x0000e000ff047b82 */ /* 0x000e220000000a00 */
[----:B------:R-:W1:Y:S01]  /*15e0*/  F2I.F64.TRUNC R19, R18 ;  /* 0x0000001200137311 */ /* 0x000e62000030d100 */
[----:B------:R-:W-:Y:S02]  /*15f0*/  R2UR UR4, R10 ;  /* 0x000000000a0472ca */ /* 0x000fe400000e0000 */
[----:B------:R-:W-:Y:S01]  /*1600*/  R2UR UR5, R11 ;  /* 0x000000000b0572ca */ /* 0x000fe200000e0000 */
[----:B0-----:R-:W-:-:S12]  /*1610*/  IMAD.WIDE R2, R2, 0x4, R4 ;  /* 0x0000000402027825 */ /* 0x001fd800078e0204 */
[----:B-1----:R-:W-:Y:S01]  /*1620*/  STG.E desc[UR4][R2.64], R19 ;  /* 0x0000001302007986 */ /* 0x002fe2000c101904 */
[----:B------:R-:W-:Y:S05]  /*1630*/  EXIT ;  /* 0x000000000000794d */ /* 0x000fea0003800000 */
.L_x_11:
[----:B------:R-:W-:-:S00]  /*1640*/  BRA `(.L_x_11) ;  /* 0xfffffffc00fc7947 */ /* 0x000fc0000383ffff */
[----:B------:R-:W-:-:S00]  /*1650*/  NOP ;  /* 0x0000000000007918 */ /* 0x000fc00000000000 */
        /* <DEDUP_REMOVED lines=10> */
.L_x_12:


//--------------------- .nv.global.init           --------------------------
	.section	.nv.global.init,"aw",@progbits
.nv.global.init:
	.type		$str,@object
	.size		$str,(.L_0 - $str)
$str:
        /*0000*/ 	.byte	0x25, 0x64, 0x20, 0x25, 0x64, 0x0a, 0x00
.L_0:


//--------------------- .nv.shared.reserved.0     --------------------------
	.section	.nv.shared.reserved.0,"aw",@nobits
	.weak		__nv_reservedSMEM_offset_0_alias
	.size		__nv_reservedSMEM_offset_0_alias, 0, 64
	.other		__nv_reservedSMEM_offset_0_alias,@"STO_CUDA_RESERVED_SHARED STV_DEFAULT"
__nv_reservedSMEM_offset_0_alias:
	.zero		0
	.zero		64


//--------------------- .nv.constant0._Z9addKernelPiPKiPKdiii --------------------------
	.section	.nv.constant0._Z9addKernelPiPKiPKdiii,"a",@progbits
	.sectionflags	@""
	.align	4
.nv.constant0._Z9addKernelPiPKiPKdiii:
	.zero		932


//--------------------- SYMBOLS --------------------------

	.type		.nv.reservedSmem.offset0,@object
	.size		.nv.reservedSmem.offset0,0x4
	.type		vprintf,@function
